	.headerflags	@"EF_CUDA_TEXMODE_UNIFIED EF_CUDA_64BIT_ADDRESS EF_CUDA_ACCELERATORS EF_CUDA_SM90 EF_CUDA_VIRTUAL_SM(EF_CUDA_SM90)"
	.elftype	@"ET_EXEC"


//--------------------- .nv.info                  --------------------------
	.section	.nv.info,"",@"SHT_CUDA_INFO"
	.align	4


	//----- nvinfo : EIATTR_REGCOUNT
	.align		4
        /*0000*/ 	.byte	0x04, 0x2f
        /*0002*/ 	.short	(.L_1 - .L_0)
	.align		4
.L_0:
        /*0004*/ 	.word	index@(triton_poi_fused_convolution_40)
        /*0008*/ 	.word	0x0000000a


	//----- nvinfo : EIATTR_MIN_STACK_SIZE
	.align		4
.L_1:
        /*000c*/ 	.byte	0x04, 0x12
        /*000e*/ 	.short	(.L_3 - .L_2)
	.align		4
.L_2:
        /*0010*/ 	.word	index@(triton_poi_fused_convolution_40)
        /*0014*/ 	.word	0x00000000


	//----- nvinfo : EIATTR_FRAME_SIZE
	.align		4
.L_3:
        /*0018*/ 	.byte	0x04, 0x11
        /*001a*/ 	.short	(.L_5 - .L_4)
	.align		4
.L_4:
        /*001c*/ 	.word	index@(triton_poi_fused_convolution_40)
        /*0020*/ 	.word	0x00000000


	//----- nvinfo : EIATTR_MIN_STACK_SIZE
	.align		4
.L_5:
        /*0024*/ 	.byte	0x04, 0x12
        /*0026*/ 	.short	(.L_7 - .L_6)
	.align		4
.L_6:
        /*0028*/ 	.word	index@(triton_poi_fused_convolution_40)
        /*002c*/ 	.word	0x00000000
.L_7:


//--------------------- .nv.info.triton_poi_fused_convolution_40 --------------------------
	.section	.nv.info.triton_poi_fused_convolution_40,"",@"SHT_CUDA_INFO"
	.sectionflags	@""
	.align	4


	//----- nvinfo : EIATTR_CUDA_API_VERSION
	.align		4
        /*0000*/ 	.byte	0x04, 0x37
        /*0002*/ 	.short	(.L_9 - .L_8)
.L_8:
        /*0004*/ 	.word	0x0000007c


	//----- nvinfo : EIATTR_KPARAM_INFO
	.align		4
.L_9:
        /*0008*/ 	.byte	0x04, 0x17
        /*000a*/ 	.short	(.L_11 - .L_10)
.L_10:
        /*000c*/ 	.word	0x00000000
        /*0010*/ 	.short	0x0002
        /*0012*/ 	.short	0x0010
        /*0014*/ 	.byte	0x00, 0xf0, 0x11, 0x00


	//----- nvinfo : EIATTR_KPARAM_INFO
	.align		4
.L_11:
        /*0018*/ 	.byte	0x04, 0x17
        /*001a*/ 	.short	(.L_13 - .L_12)
.L_12:
        /*001c*/ 	.word	0x00000000
        /*0020*/ 	.short	0x0001
        /*0022*/ 	.short	0x0008
        /*0024*/ 	.byte	0x00, 0xf4, 0x21, 0x00


	//----- nvinfo : EIATTR_KPARAM_INFO
	.align		4
.L_13:
        /*0028*/ 	.byte	0x04, 0x17
        /*002a*/ 	.short	(.L_15 - .L_14)
.L_14:
        /*002c*/ 	.word	0x00000000
        /*0030*/ 	.short	0x0000
        /*0032*/ 	.short	0x0000
        /*0034*/ 	.byte	0x00, 0xf4, 0x21, 0x00


	//----- nvinfo : EIATTR_SPARSE_MMA_MASK
	.align		4
.L_15:
        /*0038*/ 	.byte	0x03, 0x50
        /*003a*/ 	.short	0x0000


	//----- nvinfo : EIATTR_MAXREG_COUNT
	.align		4
        /*003c*/ 	.byte	0x03, 0x1b
        /*003e*/ 	.short	0x00ff


	//----- nvinfo : EIATTR_EXIT_INSTR_OFFSETS
	.align		4
        /*0040*/ 	.byte	0x04, 0x1c
        /*0042*/ 	.short	(.L_17 - .L_16)


	//   ....[0]....
.L_16:
        /*0044*/ 	.word	0x00000100


	//   ....[1]....
        /*0048*/ 	.word	0x00000120


	//----- nvinfo : EIATTR_REQNTID
	.align		4
.L_17:
        /*004c*/ 	.byte	0x04, 0x10
        /*004e*/ 	.short	(.L_19 - .L_18)
.L_18:
        /*0050*/ 	.word	0x00000020
        /*0054*/ 	.word	0x00000001
        /*0058*/ 	.word	0x00000001


	//----- nvinfo : EIATTR_CBANK_PARAM_SIZE
	.align		4
.L_19:
        /*005c*/ 	.byte	0x03, 0x19
        /*005e*/ 	.short	0x0014


	//----- nvinfo : EIATTR_PARAM_CBANK
	.align		4
        /*0060*/ 	.byte	0x04, 0x0a
        /*0062*/ 	.short	(.L_21 - .L_20)
	.align		4
.L_20:
        /*0064*/ 	.word	index@(.nv.constant0.triton_poi_fused_convolution_40)
        /*0068*/ 	.short	0x0210
        /*006a*/ 	.short	0x0014


	//----- nvinfo : EIATTR_SW_WAR
	.align		4
.L_21:
        /*006c*/ 	.byte	0x04, 0x36
        /*006e*/ 	.short	(.L_23 - .L_22)
.L_22:
        /*0070*/ 	.word	0x00000008
.L_23:


//--------------------- .nv.callgraph             --------------------------
	.section	.nv.callgraph,"",@"SHT_CUDA_CALLGRAPH"
	.align	4
	.sectionentsize	8
	.align		4
        /*0000*/ 	.word	0x00000000
	.align		4
        /*0004*/ 	.word	0xffffffff
	.align		4
        /*0008*/ 	.word	0x00000000
	.align		4
        /*000c*/ 	.word	0xfffffffe
	.align		4
        /*0010*/ 	.word	0x00000000
	.align		4
        /*0014*/ 	.word	0xfffffffd
	.align		4
        /*0018*/ 	.word	0x00000000
	.align		4
        /*001c*/ 	.word	0xfffffffc


//--------------------- .text.triton_poi_fused_convolution_40 --------------------------
	.section	.text.triton_poi_fused_convolution_40,"ax",@progbits
	.align	128
        .global         triton_poi_fused_convolution_40
        .type           triton_poi_fused_convolution_40,@function
        .size           triton_poi_fused_convolution_40,(.L_x_1 - triton_poi_fused_convolution_40)
        .other          triton_poi_fused_convolution_40,@"STO_CUDA_ENTRY STV_DEFAULT"
triton_poi_fused_convolution_40:
.text.triton_poi_fused_convolution_40:
[----:B------:R-:W0:Y:S02]  /*0000*/  LDC R1, c[0x0][0x28] ;  /* 0x00000a00ff017b82 */ /* 0x000e240000000800 */
[----:B------:R-:W1:Y:S01]  /*0010*/  S2R R0, SR_TID.X ;  /* 0x0000000000007919 */ /* 0x000e620000002100 */
[----:B------:R-:W2:Y:S01]  /*0020*/  LDC.64 R2, c[0x0][0x210] ;  /* 0x00008400ff027b82 */ /* 0x000ea20000000a00 */
[----:B------:R-:W-:Y:S01]  /*0030*/  ULDC.64 UR4, c[0x0][0x208] ;  /* 0x0000820000047ab9 */ /* 0x000fe20000000a00 */
[----:B------:R-:W3:Y:S06]  /*0040*/  S2R R7, SR_CTAID.X ;  /* 0x0000000000077919 */ /* 0x000eec0000002500 */
[----:B------:R-:W4:Y:S01]  /*0050*/  LDC.64 R4, c[0x0][0x218] ;  /* 0x00008600ff047b82 */ /* 0x000f220000000a00 */
[----:B-1----:R-:W-:Y:S01]  /*0060*/  SHF.L.U32 R0, R0, 0x1, RZ ;  /* 0x0000000100007819 */ /* 0x002fe200000006ff */
[----:B----4-:R-:W4:Y:S03]  /*0070*/  LDG.E R4, desc[UR4][R4.64] ;  /* 0x0000000404047981 */ /* 0x010f26000c1e1900 */
[----:B------:R-:W-:-:S04]  /*0080*/  LOP3.LUT R0, R0, 0x3e, RZ, 0xc0, !PT ;  /* 0x0000003e00007812 */ /* 0x000fc800078ec0ff */
[----:B---3--:R-:W-:-:S04]  /*0090*/  LEA R7, R7, R0, 0x6 ;  /* 0x0000000007077211 */ /* 0x008fc800078e30ff */
[C---:B------:R-:W-:Y:S01]  /*00a0*/  ISETP.GE.AND P0, PT, R7.reuse, 0x2c, PT ;  /* 0x0000002c0700780c */ /* 0x040fe20003f06270 */
[----:B--2---:R-:W-:Y:S01]  /*00b0*/  IMAD.WIDE R2, R7, 0x4, R2 ;  /* 0x0000000407027825 */ /* 0x004fe200078e0202 */
[----:B------:R-:W-:-:S11]  /*00c0*/  CS2R R6, SRZ ;  /* 0x0000000000067805 */ /* 0x000fd6000001ff00 */
[----:B------:R-:W4:Y:S02]  /*00d0*/  @!P0 LDG.E.64 R6, desc[UR4][R2.64] ;  /* 0x0000000402068981 */ /* 0x000f24000c1e1b00 */
[C---:B----4-:R-:W-:Y:S01]  /*00e0*/  FADD R6, R4.reuse, R6 ;  /* 0x0000000604067221 */ /* 0x050fe20000000000 */
[----:B------:R-:W-:Y:S01]  /*00f0*/  FADD R7, R4, R7 ;  /* 0x0000000704077221 */ /* 0x000fe20000000000 */
[----:B------:R-:W-:Y:S06]  /*0100*/  @P0 EXIT ;  /* 0x000000000000094d */ /* 0x000fec0003800000 */
[----:B------:R-:W-:Y:S01]  /*0110*/  STG.E.64 desc[UR4][R2.64], R6 ;  /* 0x0000000602007986 */ /* 0x000fe2000c101b04 */
[----:B------:R-:W-:Y:S05]  /*0120*/  EXIT ;  /* 0x000000000000794d */ /* 0x000fea0003800000 */
.L_x_0:
[----:B------:R-:W-:-:S00]  /*0130*/  BRA `(.L_x_0) ;  /* 0xfffffffc00fc7947 */ /* 0x000fc0000383ffff */
[----:B------:R-:W-:-:S00]  /*0140*/  NOP ;  /* 0x0000000000007918 */ /* 0x000fc00000000000 */
        /* <DEDUP_REMOVED lines=11> */
.L_x_1:


//--------------------- .nv.constant0.triton_poi_fused_convolution_40 --------------------------
	.section	.nv.constant0.triton_poi_fused_convolution_40,"a",@progbits
	.sectionflags	@""
	.align	4
.nv.constant0.triton_poi_fused_convolution_40:
	.zero		548
